//
// Generated by NVIDIA NVVM Compiler
//
// Compiler Build ID: CL-36424714
// Cuda compilation tools, release 13.0, V13.0.88
// Based on NVVM 20.0.0
//

.version 9.0
.target sm_100
.address_size 64

	// .globl	_Z4initPi

.visible .entry _Z4initPi(
	.param .u64 .ptr .align 1 _Z4initPi_param_0
)
{
	.reg .b32 	%r<3>;
	.reg .b64 	%rd<5>;

	ld.param.u64 	%rd1, [_Z4initPi_param_0];
	cvta.to.global.u64 	%rd2, %rd1;
	mov.u32 	%r1, %tid.x;
	mul.wide.u32 	%rd3, %r1, 4;
	add.s64 	%rd4, %rd2, %rd3;
	mov.b32 	%r2, 0;
	st.global.u32 	[%rd4], %r2;
	ret;

}
	// .globl	_Z9incrementPiS_
.visible .entry _Z9incrementPiS_(
	.param .u64 .ptr .align 1 _Z9incrementPiS__param_0,
	.param .u64 .ptr .align 1 _Z9incrementPiS__param_1
)
{
	.reg .b32 	%r<4>;
	.reg .b64 	%rd<9>;

	ld.param.u64 	%rd1, [_Z9incrementPiS__param_0];
	ld.param.u64 	%rd2, [_Z9incrementPiS__param_1];
	cvta.to.global.u64 	%rd3, %rd1;
	cvta.to.global.u64 	%rd4, %rd2;
	mov.u32 	%r1, %tid.x;
	mul.wide.u32 	%rd5, %r1, 4;
	add.s64 	%rd6, %rd4, %rd5;
	ld.global.u32 	%r2, [%rd6];
	mul.wide.s32 	%rd7, %r2, 4;
	add.s64 	%rd8, %rd3, %rd7;
	atom.global.add.u32 	%r3, [%rd8], 1;
	ret;

}
	// .globl	_Z10bucketSortiPiS_S_
.visible .entry _Z10bucketSortiPiS_S_(
	.param .u32 _Z10bucketSortiPiS_S__param_0,
	.param .u64 .ptr .align 1 _Z10bucketSortiPiS_S__param_1,
	.param .u64 .ptr .align 1 _Z10bucketSortiPiS_S__param_2,
	.param .u64 .ptr .align 1 _Z10bucketSortiPiS_S__param_3
)
{
	.reg .pred 	%p<6>;
	.reg .b32 	%r<23>;
	.reg .b64 	%rd<16>;

	ld.param.u32 	%r10, [_Z10bucketSortiPiS_S__param_0];
	ld.param.u64 	%rd8, [_Z10bucketSortiPiS_S__param_1];
	ld.param.u64 	%rd7, [_Z10bucketSortiPiS_S__param_2];
	ld.param.u64 	%rd9, [_Z10bucketSortiPiS_S__param_3];
	cvta.to.global.u64 	%rd1, %rd9;
	cvta.to.global.u64 	%rd2, %rd8;
	mov.u32 	%r1, %tid.x;
	setp.lt.s32 	%p1, %r10, 2;
	@%p1 bra 	$L__BB2_5;
	mul.wide.u32 	%rd10, %r1, 4;
	add.s64 	%rd3, %rd2, %rd10;
	add.s64 	%rd4, %rd1, %rd10;
	ld.global.u32 	%r21, [%rd3];
	mov.b32 	%r20, 1;
$L__BB2_2:
	st.global.u32 	[%rd4], %r21;
	setp.lt.s32 	%p2, %r1, %r20;
	@%p2 bra 	$L__BB2_4;
	sub.s32 	%r12, %r1, %r20;
	mul.wide.s32 	%rd11, %r12, 4;
	add.s64 	%rd12, %rd1, %rd11;
	ld.global.u32 	%r13, [%rd12];
	ld.global.u32 	%r14, [%rd3];
	add.s32 	%r21, %r14, %r13;
	st.global.u32 	[%rd3], %r21;
$L__BB2_4:
	shl.b32 	%r20, %r20, 1;
	setp.lt.s32 	%p3, %r20, %r10;
	@%p3 bra 	$L__BB2_2;
$L__BB2_5:
	mul.wide.u32 	%rd13, %r1, 4;
	add.s64 	%rd5, %rd2, %rd13;
	ld.global.u32 	%r15, [%rd5];
	setp.lt.s32 	%p4, %r15, 1;
	@%p4 bra 	$L__BB2_8;
	cvta.to.global.u64 	%rd6, %rd7;
	mov.b32 	%r22, 0;
$L__BB2_7:
	add.s32 	%r9, %r22, 1;
	mul.wide.u32 	%rd14, %r22, 4;
	add.s64 	%rd15, %rd6, %rd14;
	st.global.u32 	[%rd15], %r1;
	ld.global.u32 	%r17, [%rd5];
	add.s32 	%r18, %r17, -1;
	st.global.u32 	[%rd5], %r18;
	setp.gt.s32 	%p5, %r17, 1;
	mov.u32 	%r22, %r9;
	@%p5 bra 	$L__BB2_7;
$L__BB2_8:
	ret;

}


// ===== COMPILED SASS (sm_100) =====

	.target	sm_100

	.elftype	@"ET_EXEC"


//--------------------- .note.nv.tkinfo           --------------------------
	.section	.note.nv.tkinfo,"",@"SHT_NOTE"
	.sectionflags	@"SHF_NOTE_NV_TKINFO"
	.tkinfo
        /*0018*/ 	.word	0x00000002
        /*0030*/ 	.string	""
        /*0030*/ 	.string	"ptxas"
        /*0030*/ 	.string	"Cuda compilation tools, release 13.0, V13.0.88"
        /*0030*/ 	.string	"Build cuda_13.0.r13.0/compiler.36424714_0"
        /*0030*/ 	.string	"-arch sm_100 -m 64 "



//--------------------- .note.nv.cuinfo           --------------------------
	.section	.note.nv.cuinfo,"",@"SHT_NOTE"
	.sectionflags	@"SHF_NOTE_NV_CUINFO"
        /*0018*/ 	.short	0x0002
        /*001a*/ 	.short	0x0064
        /*001c*/ 	.short	0x0082
	.zero		2


//--------------------- .nv.info                  --------------------------
	.section	.nv.info,"",@"SHT_CUDA_INFO"
	.align	4


	//----- nvinfo : EIATTR_REGCOUNT
	.align		4
        /*0000*/ 	.byte	0x04, 0x2f
        /*0002*/ 	.short	(.L_1 - .L_0)
	.align		4
.L_0:
        /*0004*/ 	.word	index@(_Z4initPi)
        /*0008*/ 	.word	0x00000008


	//----- nvinfo : EIATTR_FRAME_SIZE
	.align		4
.L_1:
        /*000c*/ 	.byte	0x04, 0x11
        /*000e*/ 	.short	(.L_3 - .L_2)
	.align		4
.L_2:
        /*0010*/ 	.word	index@(_Z4initPi)
        /*0014*/ 	.word	0x00000000


	//----- nvinfo : EIATTR_REGCOUNT
	.align		4
.L_3:
        /*0018*/ 	.byte	0x04, 0x2f
        /*001a*/ 	.short	(.L_5 - .L_4)
	.align		4
.L_4:
        /*001c*/ 	.word	index@(_Z9incrementPiS_)
        /*0020*/ 	.word	0x0000000a


	//----- nvinfo : EIATTR_FRAME_SIZE
	.align		4
.L_5:
        /*0024*/ 	.byte	0x04, 0x11
        /*0026*/ 	.short	(.L_7 - .L_6)
	.align		4
.L_6:
        /*0028*/ 	.word	index@(_Z9incrementPiS_)
        /*002c*/ 	.word	0x00000000


	//----- nvinfo : EIATTR_REGCOUNT
	.align		4
.L_7:
        /*0030*/ 	.byte	0x04, 0x2f
        /*0032*/ 	.short	(.L_9 - .L_8)
	.align		4
.L_8:
        /*0034*/ 	.word	index@(_Z10bucketSortiPiS_S_)
        /*0038*/ 	.word	0x0000000e


	//----- nvinfo : EIATTR_FRAME_SIZE
	.align		4
.L_9:
        /*003c*/ 	.byte	0x04, 0x11
        /*003e*/ 	.short	(.L_11 - .L_10)
	.align		4
.L_10:
        /*0040*/ 	.word	index@(_Z10bucketSortiPiS_S_)
        /*0044*/ 	.word	0x00000000


	//----- nvinfo : EIATTR_MIN_STACK_SIZE
	.align		4
.L_11:
        /*0048*/ 	.byte	0x04, 0x12
        /*004a*/ 	.short	(.L_13 - .L_12)
	.align		4
.L_12:
        /*004c*/ 	.word	index@(_Z10bucketSortiPiS_S_)
        /*0050*/ 	.word	0x00000000


	//----- nvinfo : EIATTR_MIN_STACK_SIZE
	.align		4
.L_13:
        /*0054*/ 	.byte	0x04, 0x12
        /*0056*/ 	.short	(.L_15 - .L_14)
	.align		4
.L_14:
        /*0058*/ 	.word	index@(_Z9incrementPiS_)
        /*005c*/ 	.word	0x00000000


	//----- nvinfo : EIATTR_MIN_STACK_SIZE
	.align		4
.L_15:
        /*0060*/ 	.byte	0x04, 0x12
        /*0062*/ 	.short	(.L_17 - .L_16)
	.align		4
.L_16:
        /*0064*/ 	.word	index@(_Z4initPi)
        /*0068*/ 	.word	0x00000000
.L_17:


//--------------------- .nv.compat                --------------------------
	.section	.nv.compat,"",@"SHT_CUDA_COMPAT_INFO"
	.align	4
        /*0000*/ 	.byte	0x02, 0x09, 0x00, 0x00, 0x02, 0x02, 0x01, 0x00, 0x02, 0x05, 0x05, 0x00, 0x03, 0x07, 0x01, 0x01
        /*0010*/ 	.byte	0x02, 0x03, 0x00, 0x00, 0x02, 0x06, 0x01, 0x00, 0x04, 0x0b, 0x08, 0x00, 0x09, 0x00, 0x00, 0x00
        /*0020*/ 	.byte	0x00, 0x00, 0x00, 0x00


//--------------------- .nv.info._Z10bucketSortiPiS_S_ --------------------------
	.section	.nv.info._Z10bucketSortiPiS_S_,"",@"SHT_CUDA_INFO"
	.sectionflags	@""
	.align	4


	//----- nvinfo : EIATTR_CUDA_API_VERSION
	.align		4
        /*0000*/ 	.byte	0x04, 0x37
        /*0002*/ 	.short	(.L_19 - .L_18)
.L_18:
        /*0004*/ 	.word	0x00000082


	//----- nvinfo : EIATTR_KPARAM_INFO
	.align		4
.L_19:
        /*0008*/ 	.byte	0x04, 0x17
        /*000a*/ 	.short	(.L_21 - .L_20)
.L_20:
        /*000c*/ 	.word	0x00000000
        /*0010*/ 	.short	0x0003
        /*0012*/ 	.short	0x0018
        /*0014*/ 	.byte	0x00, 0xf5, 0x21, 0x00


	//----- nvinfo : EIATTR_KPARAM_INFO
	.align		4
.L_21:
        /*0018*/ 	.byte	0x04, 0x17
        /*001a*/ 	.short	(.L_23 - .L_22)
.L_22:
        /*001c*/ 	.word	0x00000000
        /*0020*/ 	.short	0x0002
        /*0022*/ 	.short	0x0010
        /*0024*/ 	.byte	0x00, 0xf5, 0x21, 0x00


	//----- nvinfo : EIATTR_KPARAM_INFO
	.align		4
.L_23:
        /*0028*/ 	.byte	0x04, 0x17
        /*002a*/ 	.short	(.L_25 - .L_24)
.L_24:
        /*002c*/ 	.word	0x00000000
        /*0030*/ 	.short	0x0001
        /*0032*/ 	.short	0x0008
        /*0034*/ 	.byte	0x00, 0xf5, 0x21, 0x00


	//----- nvinfo : EIATTR_KPARAM_INFO
	.align		4
.L_25:
        /*0038*/ 	.byte	0x04, 0x17
        /*003a*/ 	.short	(.L_27 - .L_26)
.L_26:
        /*003c*/ 	.word	0x00000000
        /*0040*/ 	.short	0x0000
        /*0042*/ 	.short	0x0000
        /*0044*/ 	.byte	0x00, 0xf0, 0x11, 0x00


	//----- nvinfo : EIATTR_SPARSE_MMA_MASK
	.align		4
.L_27:
        /*0048*/ 	.byte	0x03, 0x50
        /*004a*/ 	.short	0x0000


	//----- nvinfo : EIATTR_MAXREG_COUNT
	.align		4
        /*004c*/ 	.byte	0x03, 0x1b
        /*004e*/ 	.short	0x00ff


	//----- nvinfo : EIATTR_MERCURY_ISA_VERSION
	.align		4
        /*0050*/ 	.byte	0x03, 0x5f
        /*0052*/ 	.short	0x0101


	//----- nvinfo : EIATTR_VRC_CTA_INIT_COUNT
	.align		4
        /*0054*/ 	.byte	0x02, 0x4a
	.zero		1
	.zero		1


	//----- nvinfo : EIATTR_EXIT_INSTR_OFFSETS
	.align		4
        /*0058*/ 	.byte	0x04, 0x1c
        /*005a*/ 	.short	(.L_29 - .L_28)


	//   ....[0]....
.L_28:
        /*005c*/ 	.word	0x00000200


	//   ....[1]....
        /*0060*/ 	.word	0x000002b0


	//----- nvinfo : EIATTR_CRS_STACK_SIZE
	.align		4
.L_29:
        /*0064*/ 	.byte	0x04, 0x1e
        /*0066*/ 	.short	(.L_31 - .L_30)
.L_30:
        /*0068*/ 	.word	0x00000000


	//----- nvinfo : EIATTR_CBANK_PARAM_SIZE
	.align		4
.L_31:
        /*006c*/ 	.byte	0x03, 0x19
        /*006e*/ 	.short	0x0020


	//----- nvinfo : EIATTR_PARAM_CBANK
	.align		4
        /*0070*/ 	.byte	0x04, 0x0a
        /*0072*/ 	.short	(.L_33 - .L_32)
	.align		4
.L_32:
        /*0074*/ 	.word	index@(.nv.constant0._Z10bucketSortiPiS_S_)
        /*0078*/ 	.short	0x0380
        /*007a*/ 	.short	0x0020


	//----- nvinfo : EIATTR_SW_WAR
	.align		4
.L_33:
        /*007c*/ 	.byte	0x04, 0x36
        /*007e*/ 	.short	(.L_35 - .L_34)
.L_34:
        /*0080*/ 	.word	0x00000008
.L_35:


//--------------------- .nv.info._Z9incrementPiS_ --------------------------
	.section	.nv.info._Z9incrementPiS_,"",@"SHT_CUDA_INFO"
	.sectionflags	@""
	.align	4


	//----- nvinfo : EIATTR_CUDA_API_VERSION
	.align		4
        /*0000*/ 	.byte	0x04, 0x37
        /*0002*/ 	.short	(.L_37 - .L_36)
.L_36:
        /*0004*/ 	.word	0x00000082


	//----- nvinfo : EIATTR_KPARAM_INFO
	.align		4
.L_37:
        /*0008*/ 	.byte	0x04, 0x17
        /*000a*/ 	.short	(.L_39 - .L_38)
.L_38:
        /*000c*/ 	.word	0x00000000
        /*0010*/ 	.short	0x0001
        /*0012*/ 	.short	0x0008
        /*0014*/ 	.byte	0x00, 0xf5, 0x21, 0x00


	//----- nvinfo : EIATTR_KPARAM_INFO
	.align		4
.L_39:
        /*0018*/ 	.byte	0x04, 0x17
        /*001a*/ 	.short	(.L_41 - .L_40)
.L_40:
        /*001c*/ 	.word	0x00000000
        /*0020*/ 	.short	0x0000
        /*0022*/ 	.short	0x0000
        /*0024*/ 	.byte	0x00, 0xf5, 0x21, 0x00


	//----- nvinfo : EIATTR_SPARSE_MMA_MASK
	.align		4
.L_41:
        /*0028*/ 	.byte	0x03, 0x50
        /*002a*/ 	.short	0x0000


	//----- nvinfo : EIATTR_MAXREG_COUNT
	.align		4
        /*002c*/ 	.byte	0x03, 0x1b
        /*002e*/ 	.short	0x00ff


	//----- nvinfo : EIATTR_MERCURY_ISA_VERSION
	.align		4
        /*0030*/ 	.byte	0x03, 0x5f
        /*0032*/ 	.short	0x0101


	//----- nvinfo : EIATTR_VRC_CTA_INIT_COUNT
	.align		4
        /*0034*/ 	.byte	0x02, 0x4a
	.zero		1
	.zero		1


	//----- nvinfo : EIATTR_EXIT_INSTR_OFFSETS
	.align		4
        /*0038*/ 	.byte	0x04, 0x1c
        /*003a*/ 	.short	(.L_43 - .L_42)


	//   ....[0]....
.L_42:
        /*003c*/ 	.word	0x000000a0


	//----- nvinfo : EIATTR_CBANK_PARAM_SIZE
	.align		4
.L_43:
        /*0040*/ 	.byte	0x03, 0x19
        /*0042*/ 	.short	0x0010


	//----- nvinfo : EIATTR_PARAM_CBANK
	.align		4
        /*0044*/ 	.byte	0x04, 0x0a
        /*0046*/ 	.short	(.L_45 - .L_44)
	.align		4
.L_44:
        /*0048*/ 	.word	index@(.nv.constant0._Z9incrementPiS_)
        /*004c*/ 	.short	0x0380
        /*004e*/ 	.short	0x0010


	//----- nvinfo : EIATTR_SW_WAR
	.align		4
.L_45:
        /*0050*/ 	.byte	0x04, 0x36
        /*0052*/ 	.short	(.L_47 - .L_46)
.L_46:
        /*0054*/ 	.word	0x00000008
.L_47:


//--------------------- .nv.info._Z4initPi        --------------------------
	.section	.nv.info._Z4initPi,"",@"SHT_CUDA_INFO"
	.sectionflags	@""
	.align	4


	//----- nvinfo : EIATTR_CUDA_API_VERSION
	.align		4
        /*0000*/ 	.byte	0x04, 0x37
        /*0002*/ 	.short	(.L_49 - .L_48)
.L_48:
        /*0004*/ 	.word	0x00000082


	//----- nvinfo : EIATTR_KPARAM_INFO
	.align		4
.L_49:
        /*0008*/ 	.byte	0x04, 0x17
        /*000a*/ 	.short	(.L_51 - .L_50)
.L_50:
        /*000c*/ 	.word	0x00000000
        /*0010*/ 	.short	0x0000
        /*0012*/ 	.short	0x0000
        /*0014*/ 	.byte	0x00, 0xf5, 0x21, 0x00


	//----- nvinfo : EIATTR_SPARSE_MMA_MASK
	.align		4
.L_51:
        /*0018*/ 	.byte	0x03, 0x50
        /*001a*/ 	.short	0x0000


	//----- nvinfo : EIATTR_MAXREG_COUNT
	.align		4
        /*001c*/ 	.byte	0x03, 0x1b
        /*001e*/ 	.short	0x00ff


	//----- nvinfo : EIATTR_MERCURY_ISA_VERSION
	.align		4
        /*0020*/ 	.byte	0x03, 0x5f
        /*0022*/ 	.short	0x0101


	//----- nvinfo : EIATTR_VRC_CTA_INIT_COUNT
	.align		4
        /*0024*/ 	.byte	0x02, 0x4a
	.zero		1
	.zero		1


	//----- nvinfo : EIATTR_EXIT_INSTR_OFFSETS
	.align		4
        /*0028*/ 	.byte	0x04, 0x1c
        /*002a*/ 	.short	(.L_53 - .L_52)


	//   ....[0]....
.L_52:
        /*002c*/ 	.word	0x00000060


	//----- nvinfo : EIATTR_CBANK_PARAM_SIZE
	.align		4
.L_53:
        /*0030*/ 	.byte	0x03, 0x19
        /*0032*/ 	.short	0x0008


	//----- nvinfo : EIATTR_PARAM_CBANK
	.align		4
        /*0034*/ 	.byte	0x04, 0x0a
        /*0036*/ 	.short	(.L_55 - .L_54)
	.align		4
.L_54:
        /*0038*/ 	.word	index@(.nv.constant0._Z4initPi)
        /*003c*/ 	.short	0x0380
        /*003e*/ 	.short	0x0008


	//----- nvinfo : EIATTR_SW_WAR
	.align		4
.L_55:
        /*0040*/ 	.byte	0x04, 0x36
        /*0042*/ 	.short	(.L_57 - .L_56)
.L_56:
        /*0044*/ 	.word	0x00000008
.L_57:


//--------------------- .nv.callgraph             --------------------------
	.section	.nv.callgraph,"",@"SHT_CUDA_CALLGRAPH"
	.align	4
	.sectionentsize	8
	.align		4
        /*0000*/ 	.word	0x00000000
	.align		4
        /*0004*/ 	.word	0xffffffff
	.align		4
        /*0008*/ 	.word	0x00000000
	.align		4
        /*000c*/ 	.word	0xfffffffe
	.align		4
        /*0010*/ 	.word	0x00000000
	.align		4
        /*0014*/ 	.word	0xfffffffd
	.align		4
        /*0018*/ 	.word	0x00000000
	.align		4
        /*001c*/ 	.word	0xfffffffc


//--------------------- .text._Z10bucketSortiPiS_S_ --------------------------
	.section	.text._Z10bucketSortiPiS_S_,"ax",@progbits
	.align	128
        .global         _Z10bucketSortiPiS_S_
        .type           _Z10bucketSortiPiS_S_,@function
        .size           _Z10bucketSortiPiS_S_,(.L_x_8 - _Z10bucketSortiPiS_S_)
        .other          _Z10bucketSortiPiS_S_,@"STO_CUDA_ENTRY STV_DEFAULT"
_Z10bucketSortiPiS_S_:
.text._Z10bucketSortiPiS_S_:
[----:B------:R-:W-:Y:S01]  /*0000*/  LDC R1, c[0x0][0x37c] ;  /* 0x0000df00ff017b82 */ /* 0x000fe20000000800 */
[----:B------:R-:W0:Y:S01]  /*0010*/  LDCU UR4, c[0x0][0x380] ;  /* 0x00007000ff0477ac */ /* 0x000e220008000800 */
[----:B------:R-:W1:Y:S01]  /*0020*/  S2R R0, SR_TID.X ;  /* 0x0000000000007919 */ /* 0x000e620000002100 */
[----:B------:R-:W2:Y:S01]  /*0030*/  LDCU.64 UR6, c[0x0][0x358] ;  /* 0x00006b00ff0677ac */ /* 0x000ea20008000a00 */
[----:B0-----:R-:W-:-:S09]  /*0040*/  UISETP.GE.AND UP0, UPT, UR4, 0x2, UPT ;  /* 0x000000020400788c */ /* 0x001fd2000bf06270 */
[----:B--2---:R-:W-:Y:S05]  /*0050*/  BRA.U !UP0, `(.L_x_0) ;  /* 0x0000000108587547 */ /* 0x004fea000b800000 */
[----:B------:R-:W1:Y:S01]  /*0060*/  LDC.64 R2, c[0x0][0x388] ;  /* 0x0000e200ff027b82 */ /* 0x000e620000000a00 */
[----:B------:R-:W0:Y:S07]  /*0070*/  LDCU UR5, c[0x0][0x380] ;  /* 0x00007000ff0577ac */ /* 0x000e2e0008000800 */
[----:B------:R-:W2:Y:S08]  /*0080*/  LDC.64 R4, c[0x0][0x398] ;  /* 0x0000e600ff047b82 */ /* 0x000eb00000000a00 */
[----:B------:R-:W3:Y:S01]  /*0090*/  LDC.64 R8, c[0x0][0x398] ;  /* 0x0000e600ff087b82 */ /* 0x000ee20000000a00 */
[----:B-1----:R-:W-:-:S05]  /*00a0*/  IMAD.WIDE.U32 R2, R0, 0x4, R2 ;  /* 0x0000000400027825 */ /* 0x002fca00078e0002 */
[----:B------:R1:W5:Y:S01]  /*00b0*/  LDG.E R11, desc[UR6][R2.64] ;  /* 0x00000006020b7981 */ /* 0x000362000c1e1900 */
[----:B------:R-:W-:Y:S01]  /*00c0*/  UMOV UR4, 0x1 ;  /* 0x0000000100047882 */ /* 0x000fe20000000000 */
[----:B0-2---:R-:W-:-:S07]  /*00d0*/  IMAD.WIDE.U32 R4, R0, 0x4, R4 ;  /* 0x0000000400047825 */ /* 0x005fce00078e0004 */
.L_x_3:
[----:B0----5:R0:W-:Y:S01]  /*00e0*/  STG.E desc[UR6][R4.64], R11 ;  /* 0x0000000b04007986 */ /* 0x0211e2000c101906 */
[----:B------:R-:W-:Y:S01]  /*00f0*/  ISETP.GE.AND P0, PT, R0, UR4, PT ;  /* 0x0000000400007c0c */ /* 0x000fe2000bf06270 */
[----:B------:R-:W-:-:S12]  /*0100*/  BSSY.RECONVERGENT B0, `(.L_x_1) ;  /* 0x0000008000007945 */ /* 0x000fd80003800200 */
[----:B0-----:R-:W-:Y:S05]  /*0110*/  @!P0 BRA `(.L_x_2) ;  /* 0x0000000000188947 */ /* 0x001fea0003800000 */
[----:B------:R-:W-:Y:S01]  /*0120*/  IADD3 R7, PT, PT, R0, -UR4, RZ ;  /* 0x8000000400077c10 */ /* 0x000fe2000fffe0ff */
[----:B------:R-:W2:Y:S04]  /*0130*/  LDG.E R11, desc[UR6][R2.64] ;  /* 0x00000006020b7981 */ /* 0x000ea8000c1e1900 */
[----:B---3--:R-:W-:-:S06]  /*0140*/  IMAD.WIDE R6, R7, 0x4, R8 ;  /* 0x0000000407067825 */ /* 0x008fcc00078e0208 */
[----:B------:R-:W2:Y:S02]  /*0150*/  LDG.E R6, desc[UR6][R6.64] ;  /* 0x0000000606067981 */ /* 0x000ea4000c1e1900 */
[----:B--2---:R-:W-:-:S05]  /*0160*/  IADD3 R11, PT, PT, R6, R11, RZ ;  /* 0x0000000b060b7210 */ /* 0x004fca0007ffe0ff */
[----:B------:R0:W-:Y:S02]  /*0170*/  STG.E desc[UR6][R2.64], R11 ;  /* 0x0000000b02007986 */ /* 0x0001e4000c101906 */
.L_x_2:
[----:B------:R-:W-:Y:S05]  /*0180*/  BSYNC.RECONVERGENT B0 ;  /* 0x0000000000007941 */ /* 0x000fea0003800200 */
.L_x_1:
[----:B------:R-:W-:-:S04]  /*0190*/  USHF.L.U32 UR4, UR4, 0x1, URZ ;  /* 0x0000000104047899 */ /* 0x000fc800080006ff */
[----:B------:R-:W-:-:S09]  /*01a0*/  UISETP.GE.AND UP0, UPT, UR4, UR5, UPT ;  /* 0x000000050400728c */ /* 0x000fd2000bf06270 */
[----:B------:R-:W-:Y:S05]  /*01b0*/  BRA.U !UP0, `(.L_x_3) ;  /* 0xfffffffd08c87547 */ /* 0x000fea000b83ffff */
.L_x_0:
[----:B01----:R-:W0:Y:S02]  /*01c0*/  LDC.64 R2, c[0x0][0x388] ;  /* 0x0000e200ff027b82 */ /* 0x003e240000000a00 */
[----:B0-----:R-:W-:-:S05]  /*01d0*/  IMAD.WIDE.U32 R6, R0, 0x4, R2 ;  /* 0x0000000400067825 */ /* 0x001fca00078e0002 */
[----:B------:R-:W2:Y:S02]  /*01e0*/  LDG.E R2, desc[UR6][R6.64] ;  /* 0x0000000606027981 */ /* 0x000ea4000c1e1900 */
[----:B--2---:R-:W-:-:S13]  /*01f0*/  ISETP.GE.AND P0, PT, R2, 0x1, PT ;  /* 0x000000010200780c */ /* 0x004fda0003f06270 */
[----:B------:R-:W-:Y:S05]  /*0200*/  @!P0 EXIT ;  /* 0x000000000000894d */ /* 0x000fea0003800000 */
[----:B------:R-:W0:Y:S01]  /*0210*/  LDC.64 R4, c[0x0][0x390] ;  /* 0x0000e400ff047b82 */ /* 0x000e220000000a00 */
[----:B---3--:R-:W-:-:S07]  /*0220*/  HFMA2 R9, -RZ, RZ, 0, 0 ;  /* 0x00000000ff097431 */ /* 0x008fce00000001ff */
.L_x_4:
[----:B01----:R-:W-:-:S05]  /*0230*/  IMAD.WIDE.U32 R2, R9, 0x4, R4 ;  /* 0x0000000409027825 */ /* 0x003fca00078e0004 */
[----:B------:R1:W-:Y:S04]  /*0240*/  STG.E desc[UR6][R2.64], R0 ;  /* 0x0000000002007986 */ /* 0x0003e8000c101906 */
[----:B------:R-:W2:Y:S01]  /*0250*/  LDG.E R8, desc[UR6][R6.64] ;  /* 0x0000000606087981 */ /* 0x000ea2000c1e1900 */
[----:B------:R-:W-:Y:S02]  /*0260*/  IADD3 R9, PT, PT, R9, 0x1, RZ ;  /* 0x0000000109097810 */ /* 0x000fe40007ffe0ff */
[C---:B--2---:R-:W-:Y:S02]  /*0270*/  IADD3 R11, PT, PT, R8.reuse, -0x1, RZ ;  /* 0xffffffff080b7810 */ /* 0x044fe40007ffe0ff */
[----:B------:R-:W-:-:S03]  /*0280*/  ISETP.GT.AND P0, PT, R8, 0x1, PT ;  /* 0x000000010800780c */ /* 0x000fc60003f04270 */
[----:B------:R1:W-:Y:S10]  /*0290*/  STG.E desc[UR6][R6.64], R11 ;  /* 0x0000000b06007986 */ /* 0x0003f4000c101906 */
[----:B------:R-:W-:Y:S05]  /*02a0*/  @P0 BRA `(.L_x_4) ;  /* 0xfffffffc00e00947 */ /* 0x000fea000383ffff */
[----:B------:R-:W-:Y:S05]  /*02b0*/  EXIT ;  /* 0x000000000000794d */ /* 0x000fea0003800000 */
.L_x_5:
[----:B------:R-:W-:-:S00]  /*02c0*/  BRA `(.L_x_5) ;  /* 0xfffffffc00fc7947 */ /* 0x000fc0000383ffff */
[----:B------:R-:W-:-:S00]  /*02d0*/  NOP ;  /* 0x0000000000007918 */ /* 0x000fc00000000000 */
        /* <DEDUP_REMOVED lines=10> */
.L_x_8:


//--------------------- .text._Z9incrementPiS_    --------------------------
	.section	.text._Z9incrementPiS_,"ax",@progbits
	.align	128
        .global         _Z9incrementPiS_
        .type           _Z9incrementPiS_,@function
        .size           _Z9incrementPiS_,(.L_x_9 - _Z9incrementPiS_)
        .other          _Z9incrementPiS_,@"STO_CUDA_ENTRY STV_DEFAULT"
_Z9incrementPiS_:
.text._Z9incrementPiS_:
[----:B------:R-:W-:Y:S01]  /*0000*/  LDC R1, c[0x0][0x37c] ;  /* 0x0000df00ff017b82 */ /* 0x000fe20000000800 */
[----:B------:R-:W0:Y:S07]  /*0010*/  S2R R5, SR_TID.X ;  /* 0x0000000000057919 */ /* 0x000e2e0000002100 */
[----:B------:R-:W0:Y:S01]  /*0020*/  LDC.64 R2, c[0x0][0x388] ;  /* 0x0000e200ff027b82 */ /* 0x000e220000000a00 */
[----:B------:R-:W1:Y:S01]  /*0030*/  LDCU.64 UR4, c[0x0][0x358] ;  /* 0x00006b00ff0477ac */ /* 0x000e620008000a00 */
[----:B0-----:R-:W-:-:S06]  /*0040*/  IMAD.WIDE.U32 R2, R5, 0x4, R2 ;  /* 0x0000000405027825 */ /* 0x001fcc00078e0002 */
[----:B------:R-:W0:Y:S01]  /*0050*/  LDC.64 R4, c[0x0][0x380] ;  /* 0x0000e000ff047b82 */ /* 0x000e220000000a00 */
[----:B-1----:R-:W0:Y:S01]  /*0060*/  LDG.E R3, desc[UR4][R2.64] ;  /* 0x0000000402037981 */ /* 0x002e22000c1e1900 */
[----:B------:R-:W-:Y:S02]  /*0070*/  HFMA2 R7, -RZ, RZ, 0, 5.9604644775390625e-08 ;  /* 0x00000001ff077431 */ /* 0x000fe400000001ff */
[----:B0-----:R-:W-:-:S05]  /*0080*/  IMAD.WIDE R4, R3, 0x4, R4 ;  /* 0x0000000403047825 */ /* 0x001fca00078e0204 */
[----:B------:R-:W-:Y:S01]  /*0090*/  REDG.E.ADD.STRONG.GPU desc[UR4][R4.64], R7 ;  /* 0x000000070400798e */ /* 0x000fe2000c12e104 */
[----:B------:R-:W-:Y:S05]  /*00a0*/  EXIT ;  /* 0x000000000000794d */ /* 0x000fea0003800000 */
.L_x_6:
        /* <DEDUP_REMOVED lines=13> */
.L_x_9:


//--------------------- .text._Z4initPi           --------------------------
	.section	.text._Z4initPi,"ax",@progbits
	.align	128
        .global         _Z4initPi
        .type           _Z4initPi,@function
        .size           _Z4initPi,(.L_x_10 - _Z4initPi)
        .other          _Z4initPi,@"STO_CUDA_ENTRY STV_DEFAULT"
_Z4initPi:
.text._Z4initPi:
[----:B------:R-:W-:Y:S01]  /*0000*/  LDC R1, c[0x0][0x37c] ;  /* 0x0000df00ff017b82 */ /* 0x000fe20000000800 */
[----:B------:R-:W0:Y:S07]  /*0010*/  S2R R5, SR_TID.X ;  /* 0x0000000000057919 */ /* 0x000e2e0000002100 */
[----:B------:R-:W0:Y:S01]  /*0020*/  LDC.64 R2, c[0x0][0x380] ;  /* 0x0000e000ff027b82 */ /* 0x000e220000000a00 */
[----:B------:R-:W1:Y:S01]  /*0030*/  LDCU.64 UR4, c[0x0][0x358] ;  /* 0x00006b00ff0477ac */ /* 0x000e620008000a00 */
[----:B0-----:R-:W-:-:S05]  /*0040*/  IMAD.WIDE.U32 R2, R5, 0x4, R2 ;  /* 0x0000000405027825 */ /* 0x001fca00078e0002 */
[----:B-1----:R-:W-:Y:S01]  /*0050*/  STG.E desc[UR4][R2.64], RZ ;  /* 0x000000ff02007986 */ /* 0x002fe2000c101904 */
[----:B------:R-:W-:Y:S05]  /*0060*/  EXIT ;  /* 0x000000000000794d */ /* 0x000fea0003800000 */
.L_x_7:
        /* <DEDUP_REMOVED lines=9> */
.L_x_10:


//--------------------- .nv.shared.reserved.0     --------------------------
	.section	.nv.shared.reserved.0,"aw",@nobits
	.weak		__nv_reservedSMEM_offset_0_alias
	.size		__nv_reservedSMEM_offset_0_alias, 0, 64
	.other		__nv_reservedSMEM_offset_0_alias,@"STO_CUDA_RESERVED_SHARED STV_DEFAULT"
__nv_reservedSMEM_offset_0_alias:
	.zero		0
	.zero		64


//--------------------- .nv.constant0._Z10bucketSortiPiS_S_ --------------------------
	.section	.nv.constant0._Z10bucketSortiPiS_S_,"a",@progbits
	.sectionflags	@""
	.align	4
.nv.constant0._Z10bucketSortiPiS_S_:
	.zero		928


//--------------------- .nv.constant0._Z9incrementPiS_ --------------------------
	.section	.nv.constant0._Z9incrementPiS_,"a",@progbits
	.sectionflags	@""
	.align	4
.nv.constant0._Z9incrementPiS_:
	.zero		912


//--------------------- .nv.constant0._Z4initPi   --------------------------
	.section	.nv.constant0._Z4initPi,"a",@progbits
	.sectionflags	@""
	.align	4
.nv.constant0._Z4initPi:
	.zero		904


//--------------------- SYMBOLS --------------------------

	.type		.nv.reservedSmem.offset0,@object
	.size		.nv.reservedSmem.offset0,0x4
